//
// Generated by NVIDIA NVVM Compiler
//
// Compiler Build ID: CL-36424714
// Cuda compilation tools, release 13.0, V13.0.88
// Based on NVVM 20.0.0
//

.version 9.0
.target sm_100
.address_size 64

	// .globl	_Z3addPiS_S_i

.visible .entry _Z3addPiS_S_i(
	.param .u64 .ptr .align 1 _Z3addPiS_S_i_param_0,
	.param .u64 .ptr .align 1 _Z3addPiS_S_i_param_1,
	.param .u64 .ptr .align 1 _Z3addPiS_S_i_param_2,
	.param .u32 _Z3addPiS_S_i_param_3
)
{
	.reg .b32 	%r<5>;
	.reg .b64 	%rd<11>;

	ld.param.u64 	%rd1, [_Z3addPiS_S_i_param_0];
	ld.param.u64 	%rd2, [_Z3addPiS_S_i_param_1];
	ld.param.u64 	%rd3, [_Z3addPiS_S_i_param_2];
	cvta.to.global.u64 	%rd4, %rd3;
	cvta.to.global.u64 	%rd5, %rd2;
	cvta.to.global.u64 	%rd6, %rd1;
	mov.u32 	%r1, %ctaid.x;
	mul.wide.u32 	%rd7, %r1, 4;
	add.s64 	%rd8, %rd6, %rd7;
	ld.global.u32 	%r2, [%rd8];
	add.s64 	%rd9, %rd5, %rd7;
	ld.global.u32 	%r3, [%rd9];
	add.s32 	%r4, %r3, %r2;
	add.s64 	%rd10, %rd4, %rd7;
	st.global.u32 	[%rd10], %r4;
	ret;

}


// ===== COMPILED SASS (sm_100) =====

	.target	sm_100

	.elftype	@"ET_EXEC"


//--------------------- .note.nv.tkinfo           --------------------------
	.section	.note.nv.tkinfo,"",@"SHT_NOTE"
	.sectionflags	@"SHF_NOTE_NV_TKINFO"
	.tkinfo
        /*0018*/ 	.word	0x00000002
        /*0030*/ 	.string	""
        /*0030*/ 	.string	"ptxas"
        /*0030*/ 	.string	"Cuda compilation tools, release 13.0, V13.0.88"
        /*0030*/ 	.string	"Build cuda_13.0.r13.0/compiler.36424714_0"
        /*0030*/ 	.string	"-arch sm_100 -m 64 "



//--------------------- .note.nv.cuinfo           --------------------------
	.section	.note.nv.cuinfo,"",@"SHT_NOTE"
	.sectionflags	@"SHF_NOTE_NV_CUINFO"
        /*0018*/ 	.short	0x0002
        /*001a*/ 	.short	0x0064
        /*001c*/ 	.short	0x0082
	.zero		2


//--------------------- .nv.info                  --------------------------
	.section	.nv.info,"",@"SHT_CUDA_INFO"
	.align	4


	//----- nvinfo : EIATTR_REGCOUNT
	.align		4
        /*0000*/ 	.byte	0x04, 0x2f
        /*0002*/ 	.short	(.L_1 - .L_0)
	.align		4
.L_0:
        /*0004*/ 	.word	index@(_Z3addPiS_S_i)
        /*0008*/ 	.word	0x0000000c


	//----- nvinfo : EIATTR_FRAME_SIZE
	.align		4
.L_1:
        /*000c*/ 	.byte	0x04, 0x11
        /*000e*/ 	.short	(.L_3 - .L_2)
	.align		4
.L_2:
        /*0010*/ 	.word	index@(_Z3addPiS_S_i)
        /*0014*/ 	.word	0x00000000


	//----- nvinfo : EIATTR_MIN_STACK_SIZE
	.align		4
.L_3:
        /*0018*/ 	.byte	0x04, 0x12
        /*001a*/ 	.short	(.L_5 - .L_4)
	.align		4
.L_4:
        /*001c*/ 	.word	index@(_Z3addPiS_S_i)
        /*0020*/ 	.word	0x00000000
.L_5:


//--------------------- .nv.compat                --------------------------
	.section	.nv.compat,"",@"SHT_CUDA_COMPAT_INFO"
	.align	4
        /*0000*/ 	.byte	0x02, 0x09, 0x00, 0x00, 0x02, 0x02, 0x01, 0x00, 0x02, 0x05, 0x05, 0x00, 0x03, 0x07, 0x01, 0x01
        /*0010*/ 	.byte	0x02, 0x03, 0x00, 0x00, 0x02, 0x06, 0x01, 0x00, 0x04, 0x0b, 0x08, 0x00, 0x09, 0x00, 0x00, 0x00
        /*0020*/ 	.byte	0x00, 0x00, 0x00, 0x00


//--------------------- .nv.info._Z3addPiS_S_i    --------------------------
	.section	.nv.info._Z3addPiS_S_i,"",@"SHT_CUDA_INFO"
	.sectionflags	@""
	.align	4


	//----- nvinfo : EIATTR_CUDA_API_VERSION
	.align		4
        /*0000*/ 	.byte	0x04, 0x37
        /*0002*/ 	.short	(.L_7 - .L_6)
.L_6:
        /*0004*/ 	.word	0x00000082


	//----- nvinfo : EIATTR_KPARAM_INFO
	.align		4
.L_7:
        /*0008*/ 	.byte	0x04, 0x17
        /*000a*/ 	.short	(.L_9 - .L_8)
.L_8:
        /*000c*/ 	.word	0x00000000
        /*0010*/ 	.short	0x0003
        /*0012*/ 	.short	0x0018
        /*0014*/ 	.byte	0x00, 0xf0, 0x11, 0x00


	//----- nvinfo : EIATTR_KPARAM_INFO
	.align		4
.L_9:
        /*0018*/ 	.byte	0x04, 0x17
        /*001a*/ 	.short	(.L_11 - .L_10)
.L_10:
        /*001c*/ 	.word	0x00000000
        /*0020*/ 	.short	0x0002
        /*0022*/ 	.short	0x0010
        /*0024*/ 	.byte	0x00, 0xf5, 0x21, 0x00


	//----- nvinfo : EIATTR_KPARAM_INFO
	.align		4
.L_11:
        /*0028*/ 	.byte	0x04, 0x17
        /*002a*/ 	.short	(.L_13 - .L_12)
.L_12:
        /*002c*/ 	.word	0x00000000
        /*0030*/ 	.short	0x0001
        /*0032*/ 	.short	0x0008
        /*0034*/ 	.byte	0x00, 0xf5, 0x21, 0x00


	//----- nvinfo : EIATTR_KPARAM_INFO
	.align		4
.L_13:
        /*0038*/ 	.byte	0x04, 0x17
        /*003a*/ 	.short	(.L_15 - .L_14)
.L_14:
        /*003c*/ 	.word	0x00000000
        /*0040*/ 	.short	0x0000
        /*0042*/ 	.short	0x0000
        /*0044*/ 	.byte	0x00, 0xf5, 0x21, 0x00


	//----- nvinfo : EIATTR_SPARSE_MMA_MASK
	.align		4
.L_15:
        /*0048*/ 	.byte	0x03, 0x50
        /*004a*/ 	.short	0x0000


	//----- nvinfo : EIATTR_MAXREG_COUNT
	.align		4
        /*004c*/ 	.byte	0x03, 0x1b
        /*004e*/ 	.short	0x00ff


	//----- nvinfo : EIATTR_MERCURY_ISA_VERSION
	.align		4
        /*0050*/ 	.byte	0x03, 0x5f
        /*0052*/ 	.short	0x0101


	//----- nvinfo : EIATTR_VRC_CTA_INIT_COUNT
	.align		4
        /*0054*/ 	.byte	0x02, 0x4a
	.zero		1
	.zero		1


	//----- nvinfo : EIATTR_EXIT_INSTR_OFFSETS
	.align		4
        /*0058*/ 	.byte	0x04, 0x1c
        /*005a*/ 	.short	(.L_17 - .L_16)


	//   ....[0]....
.L_16:
        /*005c*/ 	.word	0x000000d0


	//----- nvinfo : EIATTR_CBANK_PARAM_SIZE
	.align		4
.L_17:
        /*0060*/ 	.byte	0x03, 0x19
        /*0062*/ 	.short	0x001c


	//----- nvinfo : EIATTR_PARAM_CBANK
	.align		4
        /*0064*/ 	.byte	0x04, 0x0a
        /*0066*/ 	.short	(.L_19 - .L_18)
	.align		4
.L_18:
        /*0068*/ 	.word	index@(.nv.constant0._Z3addPiS_S_i)
        /*006c*/ 	.short	0x0380
        /*006e*/ 	.short	0x001c


	//----- nvinfo : EIATTR_SW_WAR
	.align		4
.L_19:
        /*0070*/ 	.byte	0x04, 0x36
        /*0072*/ 	.short	(.L_21 - .L_20)
.L_20:
        /*0074*/ 	.word	0x00000008
.L_21:


//--------------------- .nv.callgraph             --------------------------
	.section	.nv.callgraph,"",@"SHT_CUDA_CALLGRAPH"
	.align	4
	.sectionentsize	8
	.align		4
        /*0000*/ 	.word	0x00000000
	.align		4
        /*0004*/ 	.word	0xffffffff
	.align		4
        /*0008*/ 	.word	0x00000000
	.align		4
        /*000c*/ 	.word	0xfffffffe
	.align		4
        /*0010*/ 	.word	0x00000000
	.align		4
        /*0014*/ 	.word	0xfffffffd
	.align		4
        /*0018*/ 	.word	0x00000000
	.align		4
        /*001c*/ 	.word	0xfffffffc


//--------------------- .text._Z3addPiS_S_i       --------------------------
	.section	.text._Z3addPiS_S_i,"ax",@progbits
	.align	128
        .global         _Z3addPiS_S_i
        .type           _Z3addPiS_S_i,@function
        .size           _Z3addPiS_S_i,(.L_x_1 - _Z3addPiS_S_i)
        .other          _Z3addPiS_S_i,@"STO_CUDA_ENTRY STV_DEFAULT"
_Z3addPiS_S_i:
.text._Z3addPiS_S_i:
[----:B------:R-:W-:Y:S01]  /*0000*/  LDC R1, c[0x0][0x37c] ;  /* 0x0000df00ff017b82 */ /* 0x000fe20000000800 */
[----:B------:R-:W0:Y:S07]  /*0010*/  S2R R9, SR_CTAID.X ;  /* 0x0000000000097919 */ /* 0x000e2e0000002500 */
[----:B------:R-:W0:Y:S01]  /*0020*/  LDC.64 R2, c[0x0][0x380] ;  /* 0x0000e000ff027b82 */ /* 0x000e220000000a00 */
[----:B------:R-:W1:Y:S07]  /*0030*/  LDCU.64 UR4, c[0x0][0x358] ;  /* 0x00006b00ff0477ac */ /* 0x000e6e0008000a00 */
[----:B------:R-:W2:Y:S08]  /*0040*/  LDC.64 R4, c[0x0][0x388] ;  /* 0x0000e200ff047b82 */ /* 0x000eb00000000a00 */
[----:B------:R-:W3:Y:S01]  /*0050*/  LDC.64 R6, c[0x0][0x390] ;  /* 0x0000e400ff067b82 */ /* 0x000ee20000000a00 */
[----:B0-----:R-:W-:-:S04]  /*0060*/  IMAD.WIDE.U32 R2, R9, 0x4, R2 ;  /* 0x0000000409027825 */ /* 0x001fc800078e0002 */
[C---:B--2---:R-:W-:Y:S02]  /*0070*/  IMAD.WIDE.U32 R4, R9.reuse, 0x4, R4 ;  /* 0x0000000409047825 */ /* 0x044fe400078e0004 */
[----:B-1----:R-:W2:Y:S04]  /*0080*/  LDG.E R2, desc[UR4][R2.64] ;  /* 0x0000000402027981 */ /* 0x002ea8000c1e1900 */
[----:B------:R-:W2:Y:S01]  /*0090*/  LDG.E R5, desc[UR4][R4.64] ;  /* 0x0000000404057981 */ /* 0x000ea2000c1e1900 */
[----:B---3--:R-:W-:Y:S01]  /*00a0*/  IMAD.WIDE.U32 R6, R9, 0x4, R6 ;  /* 0x0000000409067825 */ /* 0x008fe200078e0006 */
[----:B--2---:R-:W-:-:S05]  /*00b0*/  IADD3 R9, PT, PT, R2, R5, RZ ;  /* 0x0000000502097210 */ /* 0x004fca0007ffe0ff */
[----:B------:R-:W-:Y:S01]  /*00c0*/  STG.E desc[UR4][R6.64], R9 ;  /* 0x0000000906007986 */ /* 0x000fe2000c101904 */
[----:B------:R-:W-:Y:S05]  /*00d0*/  EXIT ;  /* 0x000000000000794d */ /* 0x000fea0003800000 */
.L_x_0:
[----:B------:R-:W-:-:S00]  /*00e0*/  BRA `(.L_x_0) ;  /* 0xfffffffc00fc7947 */ /* 0x000fc0000383ffff */
[----:B------:R-:W-:-:S00]  /*00f0*/  NOP ;  /* 0x0000000000007918 */ /* 0x000fc00000000000 */
        /* <DEDUP_REMOVED lines=8> */
.L_x_1:


//--------------------- .nv.shared.reserved.0     --------------------------
	.section	.nv.shared.reserved.0,"aw",@nobits
	.weak		__nv_reservedSMEM_offset_0_alias
	.size		__nv_reservedSMEM_offset_0_alias, 0, 64
	.other		__nv_reservedSMEM_offset_0_alias,@"STO_CUDA_RESERVED_SHARED STV_DEFAULT"
__nv_reservedSMEM_offset_0_alias:
	.zero		0
	.zero		64


//--------------------- .nv.constant0._Z3addPiS_S_i --------------------------
	.section	.nv.constant0._Z3addPiS_S_i,"a",@progbits
	.sectionflags	@""
	.align	4
.nv.constant0._Z3addPiS_S_i:
	.zero		924


//--------------------- SYMBOLS --------------------------

	.type		.nv.reservedSmem.offset0,@object
	.size		.nv.reservedSmem.offset0,0x4
